	.headerflags	@"EF_CUDA_TEXMODE_UNIFIED EF_CUDA_64BIT_ADDRESS EF_CUDA_ACCELERATORS EF_CUDA_SM90 EF_CUDA_VIRTUAL_SM(EF_CUDA_SM90)"
	.elftype	@"ET_EXEC"


//--------------------- .nv.info                  --------------------------
	.section	.nv.info,"",@"SHT_CUDA_INFO"
	.align	4


	//----- nvinfo : EIATTR_REGCOUNT
	.align		4
        /*0000*/ 	.byte	0x04, 0x2f
        /*0002*/ 	.short	(.L_1 - .L_0)
	.align		4
.L_0:
        /*0004*/ 	.word	index@(triton_poi_fused_add_convolution_hardtanh_hardtanh_backward_2)
        /*0008*/ 	.word	0x00000012


	//----- nvinfo : EIATTR_MIN_STACK_SIZE
	.align		4
.L_1:
        /*000c*/ 	.byte	0x04, 0x12
        /*000e*/ 	.short	(.L_3 - .L_2)
	.align		4
.L_2:
        /*0010*/ 	.word	index@(triton_poi_fused_add_convolution_hardtanh_hardtanh_backward_2)
        /*0014*/ 	.word	0x00000000


	//----- nvinfo : EIATTR_FRAME_SIZE
	.align		4
.L_3:
        /*0018*/ 	.byte	0x04, 0x11
        /*001a*/ 	.short	(.L_5 - .L_4)
	.align		4
.L_4:
        /*001c*/ 	.word	index@(triton_poi_fused_add_convolution_hardtanh_hardtanh_backward_2)
        /*0020*/ 	.word	0x00000000


	//----- nvinfo : EIATTR_MIN_STACK_SIZE
	.align		4
.L_5:
        /*0024*/ 	.byte	0x04, 0x12
        /*0026*/ 	.short	(.L_7 - .L_6)
	.align		4
.L_6:
        /*0028*/ 	.word	index@(triton_poi_fused_add_convolution_hardtanh_hardtanh_backward_2)
        /*002c*/ 	.word	0x00000000
.L_7:


//--------------------- .nv.info.triton_poi_fused_add_convolution_hardtanh_hardtanh_backward_2 --------------------------
	.section	.nv.info.triton_poi_fused_add_convolution_hardtanh_hardtanh_backward_2,"",@"SHT_CUDA_INFO"
	.sectionflags	@""
	.align	4


	//----- nvinfo : EIATTR_CUDA_API_VERSION
	.align		4
        /*0000*/ 	.byte	0x04, 0x37
        /*0002*/ 	.short	(.L_9 - .L_8)
.L_8:
        /*0004*/ 	.word	0x0000007c


	//----- nvinfo : EIATTR_KPARAM_INFO
	.align		4
.L_9:
        /*0008*/ 	.byte	0x04, 0x17
        /*000a*/ 	.short	(.L_11 - .L_10)
.L_10:
        /*000c*/ 	.word	0x00000000
        /*0010*/ 	.short	0x0006
        /*0012*/ 	.short	0x0030
        /*0014*/ 	.byte	0x00, 0xf0, 0x11, 0x00


	//----- nvinfo : EIATTR_KPARAM_INFO
	.align		4
.L_11:
        /*0018*/ 	.byte	0x04, 0x17
        /*001a*/ 	.short	(.L_13 - .L_12)
.L_12:
        /*001c*/ 	.word	0x00000000
        /*0020*/ 	.short	0x0005
        /*0022*/ 	.short	0x0028
        /*0024*/ 	.byte	0x00, 0xf4, 0x21, 0x00


	//----- nvinfo : EIATTR_KPARAM_INFO
	.align		4
.L_13:
        /*0028*/ 	.byte	0x04, 0x17
        /*002a*/ 	.short	(.L_15 - .L_14)
.L_14:
        /*002c*/ 	.word	0x00000000
        /*0030*/ 	.short	0x0004
        /*0032*/ 	.short	0x0020
        /*0034*/ 	.byte	0x00, 0xf4, 0x21, 0x00


	//----- nvinfo : EIATTR_KPARAM_INFO
	.align		4
.L_15:
        /*0038*/ 	.byte	0x04, 0x17
        /*003a*/ 	.short	(.L_17 - .L_16)
.L_16:
        /*003c*/ 	.word	0x00000000
        /*0040*/ 	.short	0x0003
        /*0042*/ 	.short	0x0018
        /*0044*/ 	.byte	0x00, 0xf4, 0x21, 0x00


	//----- nvinfo : EIATTR_KPARAM_INFO
	.align		4
.L_17:
        /*0048*/ 	.byte	0x04, 0x17
        /*004a*/ 	.short	(.L_19 - .L_18)
.L_18:
        /*004c*/ 	.word	0x00000000
        /*0050*/ 	.short	0x0002
        /*0052*/ 	.short	0x0010
        /*0054*/ 	.byte	0x00, 0xf4, 0x21, 0x00


	//----- nvinfo : EIATTR_KPARAM_INFO
	.align		4
.L_19:
        /*0058*/ 	.byte	0x04, 0x17
        /*005a*/ 	.short	(.L_21 - .L_20)
.L_20:
        /*005c*/ 	.word	0x00000000
        /*0060*/ 	.short	0x0001
        /*0062*/ 	.short	0x0008
        /*0064*/ 	.byte	0x00, 0xf4, 0x21, 0x00


	//----- nvinfo : EIATTR_KPARAM_INFO
	.align		4
.L_21:
        /*0068*/ 	.byte	0x04, 0x17
        /*006a*/ 	.short	(.L_23 - .L_22)
.L_22:
        /*006c*/ 	.word	0x00000000
        /*0070*/ 	.short	0x0000
        /*0072*/ 	.short	0x0000
        /*0074*/ 	.byte	0x00, 0xf4, 0x21, 0x00


	//----- nvinfo : EIATTR_SPARSE_MMA_MASK
	.align		4
.L_23:
        /*0078*/ 	.byte	0x03, 0x50
        /*007a*/ 	.short	0x0000


	//----- nvinfo : EIATTR_MAXREG_COUNT
	.align		4
        /*007c*/ 	.byte	0x03, 0x1b
        /*007e*/ 	.short	0x00ff


	//----- nvinfo : EIATTR_EXIT_INSTR_OFFSETS
	.align		4
        /*0080*/ 	.byte	0x04, 0x1c
        /*0082*/ 	.short	(.L_25 - .L_24)


	//   ....[0]....
.L_24:
        /*0084*/ 	.word	0x00000380


	//   ....[1]....
        /*0088*/ 	.word	0x000003a0


	//----- nvinfo : EIATTR_REQNTID
	.align		4
.L_25:
        /*008c*/ 	.byte	0x04, 0x10
        /*008e*/ 	.short	(.L_27 - .L_26)
.L_26:
        /*0090*/ 	.word	0x00000080
        /*0094*/ 	.word	0x00000001
        /*0098*/ 	.word	0x00000001


	//----- nvinfo : EIATTR_CBANK_PARAM_SIZE
	.align		4
.L_27:
        /*009c*/ 	.byte	0x03, 0x19
        /*009e*/ 	.short	0x0034


	//----- nvinfo : EIATTR_PARAM_CBANK
	.align		4
        /*00a0*/ 	.byte	0x04, 0x0a
        /*00a2*/ 	.short	(.L_29 - .L_28)
	.align		4
.L_28:
        /*00a4*/ 	.word	index@(.nv.constant0.triton_poi_fused_add_convolution_hardtanh_hardtanh_backward_2)
        /*00a8*/ 	.short	0x0210
        /*00aa*/ 	.short	0x0034


	//----- nvinfo : EIATTR_SW_WAR
	.align		4
.L_29:
        /*00ac*/ 	.byte	0x04, 0x36
        /*00ae*/ 	.short	(.L_31 - .L_30)
.L_30:
        /*00b0*/ 	.word	0x00000008
.L_31:


//--------------------- .nv.callgraph             --------------------------
	.section	.nv.callgraph,"",@"SHT_CUDA_CALLGRAPH"
	.align	4
	.sectionentsize	8
	.align		4
        /*0000*/ 	.word	0x00000000
	.align		4
        /*0004*/ 	.word	0xffffffff
	.align		4
        /*0008*/ 	.word	0x00000000
	.align		4
        /*000c*/ 	.word	0xfffffffe
	.align		4
        /*0010*/ 	.word	0x00000000
	.align		4
        /*0014*/ 	.word	0xfffffffd
	.align		4
        /*0018*/ 	.word	0x00000000
	.align		4
        /*001c*/ 	.word	0xfffffffc


//--------------------- .text.triton_poi_fused_add_convolution_hardtanh_hardtanh_backward_2 --------------------------
	.section	.text.triton_poi_fused_add_convolution_hardtanh_hardtanh_backward_2,"ax",@progbits
	.align	128
        .global         triton_poi_fused_add_convolution_hardtanh_hardtanh_backward_2
        .type           triton_poi_fused_add_convolution_hardtanh_hardtanh_backward_2,@function
        .size           triton_poi_fused_add_convolution_hardtanh_hardtanh_backward_2,(.L_x_1 - triton_poi_fused_add_convolution_hardtanh_hardtanh_backward_2)
        .other          triton_poi_fused_add_convolution_hardtanh_hardtanh_backward_2,@"STO_CUDA_ENTRY STV_DEFAULT"
triton_poi_fused_add_convolution_hardtanh_hardtanh_backward_2:
.text.triton_poi_fused_add_convolution_hardtanh_hardtanh_backward_2:
[----:B------:R-:W0:Y:S02]  /*0000*/  LDC R1, c[0x0][0x28] ;  /* 0x00000a00ff017b82 */ /* 0x000e240000000800 */
[----:B------:R-:W1:Y:S01]  /*0010*/  S2R R0, SR_TID.X ;  /* 0x0000000000007919 */ /* 0x000e620000002100 */
[----:B------:R-:W2:Y:S01]  /*0020*/  LDC.64 R8, c[0x0][0x210] ;  /* 0x00008400ff087b82 */ /* 0x000ea20000000a00 */
[----:B------:R-:W3:Y:S07]  /*0030*/  S2R R5, SR_CTAID.X ;  /* 0x0000000000057919 */ /* 0x000eee0000002500 */
[----:B------:R-:W4:Y:S01]  /*0040*/  LDC.64 R10, c[0x0][0x218] ;  /* 0x00008600ff0a7b82 */ /* 0x000f220000000a00 */
[----:B------:R-:W-:Y:S01]  /*0050*/  CS2R R12, SRZ ;  /* 0x00000000000c7805 */ /* 0x000fe2000001ff00 */
[----:B------:R-:W-:Y:S01]  /*0060*/  ULDC.64 UR4, c[0x0][0x208] ;  /* 0x0000820000047ab9 */ /* 0x000fe20000000a00 */
[----:B------:R-:W-:Y:S01]  /*0070*/  ULDC.64 UR6, c[0x0][0x230] ;  /* 0x00008c0000067ab9 */ /* 0x000fe20000000a00 */
[----:B-1----:R-:W-:Y:S01]  /*0080*/  IMAD.SHL.U32 R0, R0, 0x2, RZ ;  /* 0x0000000200007824 */ /* 0x002fe200078e00ff */
[----:B---3--:R-:W-:-:S04]  /*0090*/  SHF.R.S32.HI R3, RZ, 0x17, R5 ;  /* 0x00000017ff037819 */ /* 0x008fc80000011405 */
[----:B------:R-:W-:Y:S02]  /*00a0*/  LOP3.LUT R0, R0, 0xfe, RZ, 0xc0, !PT ;  /* 0x000000fe00007812 */ /* 0x000fe400078ec0ff */
[----:B------:R-:W-:-:S03]  /*00b0*/  SGXT R3, R3, 0x1 ;  /* 0x000000010303781a */ /* 0x000fc60000000200 */
[----:B------:R-:W-:-:S04]  /*00c0*/  IMAD R0, R5, 0x100, R0 ;  /* 0x0000010005007824 */ /* 0x000fc800078e0200 */
[C---:B--2---:R-:W-:Y:S01]  /*00d0*/  IMAD.WIDE R8, R0.reuse, 0x4, R8 ;  /* 0x0000000400087825 */ /* 0x044fe200078e0208 */
[----:B------:R-:W-:Y:S02]  /*00e0*/  LEA.HI R4, R3, R0, RZ, 0x4 ;  /* 0x0000000003047211 */ /* 0x000fe400078f20ff */
[----:B------:R-:W1:Y:S01]  /*00f0*/  LDC.64 R2, c[0x0][0x220] ;  /* 0x00008800ff027b82 */ /* 0x000e620000000a00 */
[----:B------:R-:W-:Y:S02]  /*0100*/  ISETP.GE.AND P2, PT, R0, 0x100, PT ;  /* 0x000001000000780c */ /* 0x000fe40003f46270 */
[----:B------:R-:W-:-:S04]  /*0110*/  SHF.R.S32.HI R6, RZ, 0x4, R4 ;  /* 0x00000004ff067819 */ /* 0x000fc80000011404 */
[----:B------:R-:W-:-:S04]  /*0120*/  LEA.HI R4, R6, R6, RZ, 0x2 ;  /* 0x0000000606047211 */ /* 0x000fc800078f10ff */
[----:B------:R-:W-:Y:S02]  /*0130*/  LOP3.LUT R7, R4, 0xfffffffc, RZ, 0xc0, !PT ;  /* 0xfffffffc04077812 */ /* 0x000fe400078ec0ff */
[----:B------:R-:W-:-:S03]  /*0140*/  CS2R R4, SRZ ;  /* 0x0000000000047805 */ /* 0x000fc6000001ff00 */
[----:B------:R-:W-:-:S03]  /*0150*/  IMAD.IADD R7, R6, 0x1, -R7 ;  /* 0x0000000106077824 */ /* 0x000fc600078e0a07 */
[----:B------:R-:W2:Y:S01]  /*0160*/  @!P2 LDG.E.64 R4, desc[UR4][R8.64] ;  /* 0x000000040804a981 */ /* 0x000ea2000c1e1b00 */
[----:B----4-:R-:W-:Y:S01]  /*0170*/  IMAD.WIDE R10, R7, 0x4, R10 ;  /* 0x00000004070a7825 */ /* 0x010fe200078e020a */
[----:B------:R-:W-:-:S03]  /*0180*/  CS2R R6, SRZ ;  /* 0x0000000000067805 */ /* 0x000fc6000001ff00 */
[----:B-1----:R-:W-:Y:S01]  /*0190*/  IMAD.WIDE R2, R0, 0x4, R2 ;  /* 0x0000000400027825 */ /* 0x002fe200078e0202 */
[----:B------:R-:W2:Y:S04]  /*01a0*/  @!P2 LDG.E.EL R13, desc[UR4][R10.64] ;  /* 0x000000040a0da981 */ /* 0x000ea8000c2e1900 */
[----:B------:R-:W3:Y:S04]  /*01b0*/  @!P2 LDG.E.EL R12, desc[UR4][R10.64] ;  /* 0x000000040a0ca981 */ /* 0x000ee8000c2e1900 */
[----:B------:R-:W4:Y:S01]  /*01c0*/  @!P2 LDG.E.64 R6, desc[UR4][R2.64] ;  /* 0x000000040206a981 */ /* 0x000f22000c1e1b00 */
[----:B--2---:R-:W-:Y:S01]  /*01d0*/  FADD R13, R13, R4 ;  /* 0x000000040d0d7221 */ /* 0x004fe20000000000 */
[----:B---3--:R-:W-:-:S02]  /*01e0*/  FADD R12, R12, R5 ;  /* 0x000000050c0c7221 */ /* 0x008fc40000000000 */
[----:B------:R-:W1:Y:S01]  /*01f0*/  LDC.64 R4, c[0x0][0x228] ;  /* 0x00008a00ff047b82 */ /* 0x000e620000000a00 */
[----:B----4-:R-:W-:Y:S01]  /*0200*/  FADD R8, R13, R6 ;  /* 0x000000060d087221 */ /* 0x010fe20000000000 */
[----:B------:R-:W-:-:S04]  /*0210*/  FADD R9, R12, R7 ;  /* 0x000000070c097221 */ /* 0x000fc80000000000 */
[C---:B------:R-:W-:Y:S02]  /*0220*/  FSETP.GTU.AND P0, PT, R8.reuse, RZ, PT ;  /* 0x000000ff0800720b */ /* 0x040fe40003f0c000 */
[----:B------:R-:W2:Y:S01]  /*0230*/  LDC.64 R12, c[0x0][0x238] ;  /* 0x00008e00ff0c7b82 */ /* 0x000ea20000000a00 */
[C---:B------:R-:W-:Y:S02]  /*0240*/  FSETP.GTU.AND P1, PT, R9.reuse, RZ, PT ;  /* 0x000000ff0900720b */ /* 0x040fe40003f2c000 */
[----:B------:R-:W-:Y:S02]  /*0250*/  FSEL R14, R8, RZ, P0 ;  /* 0x000000ff080e7208 */ /* 0x000fe40000000000 */
[----:B------:R-:W-:Y:S02]  /*0260*/  FSEL R15, R9, RZ, P1 ;  /* 0x000000ff090f7208 */ /* 0x000fe40000800000 */
[----:B------:R-:W-:Y:S02]  /*0270*/  FSETP.GEU.AND P4, PT, R14, 6, PT ;  /* 0x40c000000e00780b */ /* 0x000fe40003f8e000 */
[----:B------:R-:W-:-:S02]  /*0280*/  FSETP.GEU.AND P3, PT, R15, 6, PT ;  /* 0x40c000000f00780b */ /* 0x000fc40003f6e000 */
[----:B------:R-:W-:Y:S02]  /*0290*/  FSETP.GE.OR P0, PT, R8, 6, !P0 ;  /* 0x40c000000800780b */ /* 0x000fe40004706400 */
[----:B------:R-:W-:Y:S02]  /*02a0*/  FSETP.GE.OR P1, PT, R9, 6, !P1 ;  /* 0x40c000000900780b */ /* 0x000fe40004f26400 */
[----:B------:R-:W-:Y:S01]  /*02b0*/  SEL R10, RZ, 0x1, !P0 ;  /* 0x00000001ff0a7807 */ /* 0x000fe20004000000 */
[----:B-1----:R-:W-:Y:S01]  /*02c0*/  IMAD.WIDE R2, R0, 0x4, R4 ;  /* 0x0000000400027825 */ /* 0x002fe200078e0204 */
[----:B------:R-:W-:Y:S02]  /*02d0*/  FSETP.NAN.AND P6, PT, R14, R14, PT ;  /* 0x0000000e0e00720b */ /* 0x000fe40003fc8000 */
[----:B------:R-:W-:Y:S02]  /*02e0*/  FSETP.NAN.AND P0, PT, R15, R15, PT ;  /* 0x0000000f0f00720b */ /* 0x000fe40003f08000 */
[----:B------:R-:W-:-:S02]  /*02f0*/  SEL R5, RZ, 0x100, !P1 ;  /* 0x00000100ff057807 */ /* 0x000fc40004800000 */
[----:B------:R-:W-:Y:S02]  /*0300*/  IADD3 R8, P5, R0, UR6, RZ ;  /* 0x0000000600087c10 */ /* 0x000fe4000ffbe0ff */
[----:B------:R-:W-:Y:S01]  /*0310*/  @P4 SEL R14, R14, 0x40c00000, P6 ;  /* 0x40c000000e0e4807 */ /* 0x000fe20003000000 */
[----:B------:R-:W-:Y:S01]  /*0320*/  IMAD.IADD R11, R10, 0x1, R5 ;  /* 0x000000010a0b7824 */ /* 0x000fe200078e0205 */
[----:B------:R-:W-:Y:S01]  /*0330*/  @P3 SEL R15, R15, 0x40c00000, P0 ;  /* 0x40c000000f0f3807 */ /* 0x000fe20000000000 */
[C---:B--2---:R-:W-:Y:S01]  /*0340*/  IMAD.WIDE R4, R0.reuse, 0x4, R12 ;  /* 0x0000000400047825 */ /* 0x044fe200078e020c */
[----:B------:R-:W-:-:S03]  /*0350*/  LEA.HI.X.SX32 R9, R0, UR7, 0x1, P5 ;  /* 0x0000000700097c11 */ /* 0x000fc6000a8f0eff */
[----:B------:R1:W-:Y:S04]  /*0360*/  @!P2 STG.E.64 desc[UR4][R2.64], R14 ;  /* 0x0000000e0200a986 */ /* 0x0003e8000c101b04 */
[----:B------:R1:W-:Y:S01]  /*0370*/  @!P2 STG.E.U16 desc[UR4][R8.64], R11 ;  /* 0x0000000b0800a986 */ /* 0x0003e2000c101504 */
[----:B------:R-:W-:Y:S05]  /*0380*/  @P2 EXIT ;  /* 0x000000000000294d */ /* 0x000fea0003800000 */
[----:B------:R-:W-:Y:S01]  /*0390*/  STG.E.64 desc[UR4][R4.64], R6 ;  /* 0x0000000604007986 */ /* 0x000fe2000c101b04 */
[----:B------:R-:W-:Y:S05]  /*03a0*/  EXIT ;  /* 0x000000000000794d */ /* 0x000fea0003800000 */
.L_x_0:
[----:B------:R-:W-:-:S00]  /*03b0*/  BRA `(.L_x_0) ;  /* 0xfffffffc00fc7947 */ /* 0x000fc0000383ffff */
[----:B------:R-:W-:-:S00]  /*03c0*/  NOP ;  /* 0x0000000000007918 */ /* 0x000fc00000000000 */
        /* <DEDUP_REMOVED lines=11> */
.L_x_1:


//--------------------- .nv.constant0.triton_poi_fused_add_convolution_hardtanh_hardtanh_backward_2 --------------------------
	.section	.nv.constant0.triton_poi_fused_add_convolution_hardtanh_hardtanh_backward_2,"a",@progbits
	.sectionflags	@""
	.align	4
.nv.constant0.triton_poi_fused_add_convolution_hardtanh_hardtanh_backward_2:
	.zero		580
